//
// Generated by NVIDIA NVVM Compiler
//
// Compiler Build ID: CL-36424714
// Cuda compilation tools, release 13.0, V13.0.88
// Based on NVVM 20.0.0
//

.version 9.0
.target sm_100
.address_size 64

	// .globl	_Z3sumPKfPf

.visible .entry _Z3sumPKfPf(
	.param .u64 .ptr .align 1 _Z3sumPKfPf_param_0,
	.param .u64 .ptr .align 1 _Z3sumPKfPf_param_1
)
{
	.reg .pred 	%p<10>;
	.reg .b32 	%r<37>;
	.reg .b32 	%f<83>;
	.reg .b64 	%rd<43>;

	ld.param.u64 	%rd3, [_Z3sumPKfPf_param_0];
	ld.param.u64 	%rd2, [_Z3sumPKfPf_param_1];
	cvta.to.global.u64 	%rd1, %rd3;
	mov.u32 	%r22, %tid.x;
	mov.u32 	%r23, %ctaid.x;
	mov.u32 	%r24, %ntid.x;
	mad.lo.s32 	%r1, %r23, %r24, %r22;
	mov.u32 	%r25, %nctaid.x;
	mul.lo.s32 	%r2, %r24, %r25;
	setp.lt.s32 	%p1, %r2, 1;
	mov.f32 	%f82, 0f00000000;
	@%p1 bra 	$L__BB0_13;
	add.s32 	%r26, %r2, -1;
	and.b32  	%r3, %r2, 15;
	setp.lt.u32 	%p2, %r26, 15;
	mov.f32 	%f82, 0f00000000;
	mov.u32 	%r32, %r1;
	@%p2 bra 	$L__BB0_4;
	shl.b32 	%r4, %r2, 4;
	and.b32  	%r27, %r2, 2147483632;
	neg.s32 	%r30, %r27;
	mov.f32 	%f82, 0f00000000;
	mul.wide.u32 	%rd6, %r2, 4;
	mov.u32 	%r32, %r1;
$L__BB0_3:
	.pragma "nounroll";
	mul.wide.s32 	%rd4, %r32, 4;
	add.s64 	%rd5, %rd1, %rd4;
	ld.global.f32 	%f18, [%rd5];
	add.f32 	%f19, %f82, %f18;
	add.s64 	%rd7, %rd5, %rd6;
	ld.global.f32 	%f20, [%rd7];
	add.f32 	%f21, %f19, %f20;
	add.s64 	%rd8, %rd7, %rd6;
	ld.global.f32 	%f22, [%rd8];
	add.f32 	%f23, %f21, %f22;
	add.s64 	%rd9, %rd8, %rd6;
	ld.global.f32 	%f24, [%rd9];
	add.f32 	%f25, %f23, %f24;
	add.s64 	%rd10, %rd9, %rd6;
	ld.global.f32 	%f26, [%rd10];
	add.f32 	%f27, %f25, %f26;
	add.s64 	%rd11, %rd10, %rd6;
	ld.global.f32 	%f28, [%rd11];
	add.f32 	%f29, %f27, %f28;
	add.s64 	%rd12, %rd11, %rd6;
	ld.global.f32 	%f30, [%rd12];
	add.f32 	%f31, %f29, %f30;
	add.s64 	%rd13, %rd12, %rd6;
	ld.global.f32 	%f32, [%rd13];
	add.f32 	%f33, %f31, %f32;
	add.s64 	%rd14, %rd13, %rd6;
	ld.global.f32 	%f34, [%rd14];
	add.f32 	%f35, %f33, %f34;
	add.s64 	%rd15, %rd14, %rd6;
	ld.global.f32 	%f36, [%rd15];
	add.f32 	%f37, %f35, %f36;
	add.s64 	%rd16, %rd15, %rd6;
	ld.global.f32 	%f38, [%rd16];
	add.f32 	%f39, %f37, %f38;
	add.s64 	%rd17, %rd16, %rd6;
	ld.global.f32 	%f40, [%rd17];
	add.f32 	%f41, %f39, %f40;
	add.s64 	%rd18, %rd17, %rd6;
	ld.global.f32 	%f42, [%rd18];
	add.f32 	%f43, %f41, %f42;
	add.s64 	%rd19, %rd18, %rd6;
	ld.global.f32 	%f44, [%rd19];
	add.f32 	%f45, %f43, %f44;
	add.s64 	%rd20, %rd19, %rd6;
	ld.global.f32 	%f46, [%rd20];
	add.f32 	%f47, %f45, %f46;
	add.s64 	%rd21, %rd20, %rd6;
	ld.global.f32 	%f48, [%rd21];
	add.f32 	%f82, %f47, %f48;
	add.s32 	%r32, %r32, %r4;
	add.s32 	%r30, %r30, 16;
	setp.ne.s32 	%p3, %r30, 0;
	@%p3 bra 	$L__BB0_3;
$L__BB0_4:
	setp.eq.s32 	%p4, %r3, 0;
	@%p4 bra 	$L__BB0_13;
	and.b32  	%r11, %r2, 7;
	setp.lt.u32 	%p5, %r3, 8;
	@%p5 bra 	$L__BB0_7;
	mul.wide.s32 	%rd22, %r32, 4;
	add.s64 	%rd23, %rd1, %rd22;
	ld.global.f32 	%f50, [%rd23];
	add.f32 	%f51, %f82, %f50;
	mul.wide.u32 	%rd24, %r2, 4;
	add.s64 	%rd25, %rd23, %rd24;
	ld.global.f32 	%f52, [%rd25];
	add.f32 	%f53, %f51, %f52;
	add.s64 	%rd26, %rd25, %rd24;
	ld.global.f32 	%f54, [%rd26];
	add.f32 	%f55, %f53, %f54;
	add.s64 	%rd27, %rd26, %rd24;
	ld.global.f32 	%f56, [%rd27];
	add.f32 	%f57, %f55, %f56;
	add.s64 	%rd28, %rd27, %rd24;
	ld.global.f32 	%f58, [%rd28];
	add.f32 	%f59, %f57, %f58;
	add.s64 	%rd29, %rd28, %rd24;
	ld.global.f32 	%f60, [%rd29];
	add.f32 	%f61, %f59, %f60;
	add.s64 	%rd30, %rd29, %rd24;
	ld.global.f32 	%f62, [%rd30];
	add.f32 	%f63, %f61, %f62;
	add.s64 	%rd31, %rd30, %rd24;
	ld.global.f32 	%f64, [%rd31];
	add.f32 	%f82, %f63, %f64;
	shl.b32 	%r28, %r2, 3;
	add.s32 	%r32, %r28, %r32;
$L__BB0_7:
	setp.eq.s32 	%p6, %r11, 0;
	@%p6 bra 	$L__BB0_13;
	and.b32  	%r14, %r2, 3;
	setp.lt.u32 	%p7, %r11, 4;
	@%p7 bra 	$L__BB0_10;
	mul.wide.s32 	%rd32, %r32, 4;
	add.s64 	%rd33, %rd1, %rd32;
	ld.global.f32 	%f66, [%rd33];
	add.f32 	%f67, %f82, %f66;
	mul.wide.u32 	%rd34, %r2, 4;
	add.s64 	%rd35, %rd33, %rd34;
	ld.global.f32 	%f68, [%rd35];
	add.f32 	%f69, %f67, %f68;
	add.s64 	%rd36, %rd35, %rd34;
	ld.global.f32 	%f70, [%rd36];
	add.f32 	%f71, %f69, %f70;
	add.s64 	%rd37, %rd36, %rd34;
	ld.global.f32 	%f72, [%rd37];
	add.f32 	%f82, %f71, %f72;
	shl.b32 	%r29, %r2, 2;
	add.s32 	%r32, %r29, %r32;
$L__BB0_10:
	setp.eq.s32 	%p8, %r14, 0;
	@%p8 bra 	$L__BB0_13;
	neg.s32 	%r35, %r14;
$L__BB0_12:
	.pragma "nounroll";
	mul.wide.s32 	%rd38, %r32, 4;
	add.s64 	%rd39, %rd1, %rd38;
	ld.global.f32 	%f73, [%rd39];
	add.f32 	%f82, %f82, %f73;
	add.s32 	%r32, %r32, %r2;
	add.s32 	%r35, %r35, 1;
	setp.ne.s32 	%p9, %r35, 0;
	@%p9 bra 	$L__BB0_12;
$L__BB0_13:
	cvta.to.global.u64 	%rd40, %rd2;
	mul.wide.s32 	%rd41, %r1, 4;
	add.s64 	%rd42, %rd40, %rd41;
	st.global.f32 	[%rd42], %f82;
	ret;

}


// ===== COMPILED SASS (sm_100) =====

	.target	sm_100

	.elftype	@"ET_EXEC"


//--------------------- .note.nv.tkinfo           --------------------------
	.section	.note.nv.tkinfo,"",@"SHT_NOTE"
	.sectionflags	@"SHF_NOTE_NV_TKINFO"
	.tkinfo
        /*0018*/ 	.word	0x00000002
        /*0030*/ 	.string	""
        /*0030*/ 	.string	"ptxas"
        /*0030*/ 	.string	"Cuda compilation tools, release 13.0, V13.0.88"
        /*0030*/ 	.string	"Build cuda_13.0.r13.0/compiler.36424714_0"
        /*0030*/ 	.string	"-arch sm_100 -m 64 "



//--------------------- .note.nv.cuinfo           --------------------------
	.section	.note.nv.cuinfo,"",@"SHT_NOTE"
	.sectionflags	@"SHF_NOTE_NV_CUINFO"
        /*0018*/ 	.short	0x0002
        /*001a*/ 	.short	0x0064
        /*001c*/ 	.short	0x0082
	.zero		2


//--------------------- .nv.info                  --------------------------
	.section	.nv.info,"",@"SHT_CUDA_INFO"
	.align	4


	//----- nvinfo : EIATTR_REGCOUNT
	.align		4
        /*0000*/ 	.byte	0x04, 0x2f
        /*0002*/ 	.short	(.L_1 - .L_0)
	.align		4
.L_0:
        /*0004*/ 	.word	index@(_Z3sumPKfPf)
        /*0008*/ 	.word	0x00000020


	//----- nvinfo : EIATTR_FRAME_SIZE
	.align		4
.L_1:
        /*000c*/ 	.byte	0x04, 0x11
        /*000e*/ 	.short	(.L_3 - .L_2)
	.align		4
.L_2:
        /*0010*/ 	.word	index@(_Z3sumPKfPf)
        /*0014*/ 	.word	0x00000000


	//----- nvinfo : EIATTR_MIN_STACK_SIZE
	.align		4
.L_3:
        /*0018*/ 	.byte	0x04, 0x12
        /*001a*/ 	.short	(.L_5 - .L_4)
	.align		4
.L_4:
        /*001c*/ 	.word	index@(_Z3sumPKfPf)
        /*0020*/ 	.word	0x00000000
.L_5:


//--------------------- .nv.compat                --------------------------
	.section	.nv.compat,"",@"SHT_CUDA_COMPAT_INFO"
	.align	4
        /*0000*/ 	.byte	0x02, 0x09, 0x00, 0x00, 0x02, 0x02, 0x01, 0x00, 0x02, 0x05, 0x05, 0x00, 0x03, 0x07, 0x01, 0x01
        /*0010*/ 	.byte	0x02, 0x03, 0x00, 0x00, 0x02, 0x06, 0x01, 0x00, 0x04, 0x0b, 0x08, 0x00, 0x09, 0x00, 0x00, 0x00
        /*0020*/ 	.byte	0x00, 0x00, 0x00, 0x00


//--------------------- .nv.info._Z3sumPKfPf      --------------------------
	.section	.nv.info._Z3sumPKfPf,"",@"SHT_CUDA_INFO"
	.sectionflags	@""
	.align	4


	//----- nvinfo : EIATTR_CUDA_API_VERSION
	.align		4
        /*0000*/ 	.byte	0x04, 0x37
        /*0002*/ 	.short	(.L_7 - .L_6)
.L_6:
        /*0004*/ 	.word	0x00000082


	//----- nvinfo : EIATTR_KPARAM_INFO
	.align		4
.L_7:
        /*0008*/ 	.byte	0x04, 0x17
        /*000a*/ 	.short	(.L_9 - .L_8)
.L_8:
        /*000c*/ 	.word	0x00000000
        /*0010*/ 	.short	0x0001
        /*0012*/ 	.short	0x0008
        /*0014*/ 	.byte	0x00, 0xf5, 0x21, 0x00


	//----- nvinfo : EIATTR_KPARAM_INFO
	.align		4
.L_9:
        /*0018*/ 	.byte	0x04, 0x17
        /*001a*/ 	.short	(.L_11 - .L_10)
.L_10:
        /*001c*/ 	.word	0x00000000
        /*0020*/ 	.short	0x0000
        /*0022*/ 	.short	0x0000
        /*0024*/ 	.byte	0x00, 0xf5, 0x21, 0x00


	//----- nvinfo : EIATTR_SPARSE_MMA_MASK
	.align		4
.L_11:
        /*0028*/ 	.byte	0x03, 0x50
        /*002a*/ 	.short	0x0000


	//----- nvinfo : EIATTR_MAXREG_COUNT
	.align		4
        /*002c*/ 	.byte	0x03, 0x1b
        /*002e*/ 	.short	0x00ff


	//----- nvinfo : EIATTR_MERCURY_ISA_VERSION
	.align		4
        /*0030*/ 	.byte	0x03, 0x5f
        /*0032*/ 	.short	0x0101


	//----- nvinfo : EIATTR_VRC_CTA_INIT_COUNT
	.align		4
        /*0034*/ 	.byte	0x02, 0x4a
	.zero		1
	.zero		1


	//----- nvinfo : EIATTR_EXIT_INSTR_OFFSETS
	.align		4
        /*0038*/ 	.byte	0x04, 0x1c
        /*003a*/ 	.short	(.L_13 - .L_12)


	//   ....[0]....
.L_12:
        /*003c*/ 	.word	0x000008a0


	//----- nvinfo : EIATTR_CBANK_PARAM_SIZE
	.align		4
.L_13:
        /*0040*/ 	.byte	0x03, 0x19
        /*0042*/ 	.short	0x0010


	//----- nvinfo : EIATTR_PARAM_CBANK
	.align		4
        /*0044*/ 	.byte	0x04, 0x0a
        /*0046*/ 	.short	(.L_15 - .L_14)
	.align		4
.L_14:
        /*0048*/ 	.word	index@(.nv.constant0._Z3sumPKfPf)
        /*004c*/ 	.short	0x0380
        /*004e*/ 	.short	0x0010


	//----- nvinfo : EIATTR_SW_WAR
	.align		4
.L_15:
        /*0050*/ 	.byte	0x04, 0x36
        /*0052*/ 	.short	(.L_17 - .L_16)
.L_16:
        /*0054*/ 	.word	0x00000008
.L_17:


//--------------------- .nv.callgraph             --------------------------
	.section	.nv.callgraph,"",@"SHT_CUDA_CALLGRAPH"
	.align	4
	.sectionentsize	8
	.align		4
        /*0000*/ 	.word	0x00000000
	.align		4
        /*0004*/ 	.word	0xffffffff
	.align		4
        /*0008*/ 	.word	0x00000000
	.align		4
        /*000c*/ 	.word	0xfffffffe
	.align		4
        /*0010*/ 	.word	0x00000000
	.align		4
        /*0014*/ 	.word	0xfffffffd
	.align		4
        /*0018*/ 	.word	0x00000000
	.align		4
        /*001c*/ 	.word	0xfffffffc


//--------------------- .text._Z3sumPKfPf         --------------------------
	.section	.text._Z3sumPKfPf,"ax",@progbits
	.align	128
        .global         _Z3sumPKfPf
        .type           _Z3sumPKfPf,@function
        .size           _Z3sumPKfPf,(.L_x_7 - _Z3sumPKfPf)
        .other          _Z3sumPKfPf,@"STO_CUDA_ENTRY STV_DEFAULT"
_Z3sumPKfPf:
.text._Z3sumPKfPf:
[----:B------:R-:W-:Y:S08]  /*0000*/  LDC R1, c[0x0][0x37c] ;  /* 0x0000df00ff017b82 */ /* 0x000ff00000000800 */
[----:B------:R-:W0:Y:S01]  /*0010*/  LDC R3, c[0x0][0x360] ;  /* 0x0000d800ff037b82 */ /* 0x000e220000000800 */
[----:B------:R-:W0:Y:S01]  /*0020*/  LDCU UR7, c[0x0][0x370] ;  /* 0x00006e00ff0777ac */ /* 0x000e220008000800 */
[----:B------:R-:W1:Y:S01]  /*0030*/  S2R R2, SR_TID.X ;  /* 0x0000000000027919 */ /* 0x000e620000002100 */
[----:B------:R-:W-:Y:S01]  /*0040*/  HFMA2 R6, -RZ, RZ, 0, 0 ;  /* 0x00000000ff067431 */ /* 0x000fe200000001ff */
[----:B------:R-:W2:Y:S04]  /*0050*/  LDCU.64 UR4, c[0x0][0x358] ;  /* 0x00006b00ff0477ac */ /* 0x000ea80008000a00 */
[----:B------:R-:W1:Y:S01]  /*0060*/  S2UR UR6, SR_CTAID.X ;  /* 0x00000000000679c3 */ /* 0x000e620000002500 */
[----:B0-----:R-:W-:-:S05]  /*0070*/  IMAD R0, R3, UR7, RZ ;  /* 0x0000000703007c24 */ /* 0x001fca000f8e02ff */
[----:B------:R-:W-:Y:S01]  /*0080*/  ISETP.GE.AND P0, PT, R0, 0x1, PT ;  /* 0x000000010000780c */ /* 0x000fe20003f06270 */
[----:B-1----:R-:W-:-:S12]  /*0090*/  IMAD R2, R3, UR6, R2 ;  /* 0x0000000603027c24 */ /* 0x002fd8000f8e0202 */
[----:B--2---:R-:W-:Y:S05]  /*00a0*/  @!P0 BRA `(.L_x_0) ;  /* 0x0000000400f08947 */ /* 0x004fea0003800000 */
[C---:B------:R-:W-:Y:S02]  /*00b0*/  IADD3 R3, PT, PT, R0.reuse, -0x1, RZ ;  /* 0xffffffff00037810 */ /* 0x040fe40007ffe0ff */
[----:B------:R-:W-:Y:S02]  /*00c0*/  LOP3.LUT R4, R0, 0xf, RZ, 0xc0, !PT ;  /* 0x0000000f00047812 */ /* 0x000fe400078ec0ff */
[----:B------:R-:W-:Y:S02]  /*00d0*/  ISETP.GE.U32.AND P1, PT, R3, 0xf, PT ;  /* 0x0000000f0300780c */ /* 0x000fe40003f26070 */
[----:B------:R-:W-:Y:S02]  /*00e0*/  ISETP.NE.AND P0, PT, R4, RZ, PT ;  /* 0x000000ff0400720c */ /* 0x000fe40003f05270 */
[----:B------:R-:W-:Y:S02]  /*00f0*/  MOV R6, RZ ;  /* 0x000000ff00067202 */ /* 0x000fe40000000f00 */
[----:B------:R-:W-:-:S07]  /*0100*/  MOV R5, R2 ;  /* 0x0000000200057202 */ /* 0x000fce0000000f00 */
[----:B------:R-:W-:Y:S05]  /*0110*/  @!P1 BRA `(.L_x_1) ;  /* 0x0000000000e49947 */ /* 0x000fea0003800000 */
[----:B------:R-:W-:Y:S02]  /*0120*/  LOP3.LUT R7, R0, 0x7ffffff0, RZ, 0xc0, !PT ;  /* 0x7ffffff000077812 */ /* 0x000fe400078ec0ff */
[----:B------:R-:W-:Y:S02]  /*0130*/  MOV R6, RZ ;  /* 0x000000ff00067202 */ /* 0x000fe40000000f00 */
[----:B------:R-:W-:Y:S02]  /*0140*/  MOV R5, R2 ;  /* 0x0000000200057202 */ /* 0x000fe40000000f00 */
[----:B------:R-:W-:-:S07]  /*0150*/  IADD3 R7, PT, PT, -R7, RZ, RZ ;  /* 0x000000ff07077210 */ /* 0x000fce0007ffe1ff */
.L_x_2:
[----:B------:R-:W0:Y:S02]  /*0160*/  LDC.64 R20, c[0x0][0x380] ;  /* 0x0000e000ff147b82 */ /* 0x000e240000000a00 */
[----:B0-----:R-:W-:-:S05]  /*0170*/  IMAD.WIDE R20, R5, 0x4, R20 ;  /* 0x0000000405147825 */ /* 0x001fca00078e0214 */
[----:B------:R-:W2:Y:S01]  /*0180*/  LDG.E R3, desc[UR4][R20.64] ;  /* 0x0000000414037981 */ /* 0x000ea2000c1e1900 */
[----:B------:R-:W-:-:S04]  /*0190*/  IMAD.WIDE.U32 R8, R0, 0x4, R20 ;  /* 0x0000000400087825 */ /* 0x000fc800078e0014 */
[C---:B------:R-:W-:Y:S02]  /*01a0*/  IMAD.WIDE.U32 R14, R0.reuse, 0x4, R8 ;  /* 0x00000004000e7825 */ /* 0x040fe400078e0008 */
[----:B------:R-:W3:Y:S02]  /*01b0*/  LDG.E R8, desc[UR4][R8.64] ;  /* 0x0000000408087981 */ /* 0x000ee4000c1e1900 */
[----:B------:R-:W-:-:S05]  /*01c0*/  IMAD.WIDE.U32 R22, R0, 0x4, R14 ;  /* 0x0000000400167825 */ /* 0x000fca00078e000e */
[----:B------:R-:W4:Y:S01]  /*01d0*/  LDG.E R10, desc[UR4][R22.64] ;  /* 0x00000004160a7981 */ /* 0x000f22000c1e1900 */
[----:B------:R-:W-:-:S03]  /*01e0*/  IMAD.WIDE.U32 R24, R0, 0x4, R22 ;  /* 0x0000000400187825 */ /* 0x000fc600078e0016 */
[----:B------:R0:W5:Y:S01]  /*01f0*/  LDG.E R9, desc[UR4][R14.64] ;  /* 0x000000040e097981 */ /* 0x000162000c1e1900 */
[----:B------:R-:W-:-:S03]  /*0200*/  IMAD.WIDE.U32 R12, R0, 0x4, R24 ;  /* 0x00000004000c7825 */ /* 0x000fc600078e0018 */
[----:B------:R-:W4:Y:S04]  /*0210*/  LDG.E R27, desc[UR4][R24.64] ;  /* 0x00000004181b7981 */ /* 0x000f28000c1e1900 */
[----:B------:R1:W4:Y:S01]  /*0220*/  LDG.E R26, desc[UR4][R12.64] ;  /* 0x000000040c1a7981 */ /* 0x000322000c1e1900 */
[----:B------:R-:W-:-:S05]  /*0230*/  IMAD.WIDE.U32 R28, R0, 0x4, R12 ;  /* 0x00000004001c7825 */ /* 0x000fca00078e000c */
[----:B------:R1:W4:Y:S01]  /*0240*/  LDG.E R11, desc[UR4][R28.64] ;  /* 0x000000041c0b7981 */ /* 0x000322000c1e1900 */
[----:B------:R-:W-:-:S04]  /*0250*/  IMAD.WIDE.U32 R18, R0, 0x4, R28 ;  /* 0x0000000400127825 */ /* 0x000fc800078e001c */
[C---:B------:R-:W-:Y:S02]  /*0260*/  IMAD.WIDE.U32 R16, R0.reuse, 0x4, R18 ;  /* 0x0000000400107825 */ /* 0x040fe400078e0012 */
[----:B------:R-:W4:Y:S02]  /*0270*/  LDG.E R18, desc[UR4][R18.64] ;  /* 0x0000000412127981 */ /* 0x000f24000c1e1900 */
[C---:B0-----:R-:W-:Y:S02]  /*0280*/  IMAD.WIDE.U32 R14, R0.reuse, 0x4, R16 ;  /* 0x00000004000e7825 */ /* 0x041fe400078e0010 */
[----:B------:R-:W4:Y:S02]  /*0290*/  LDG.E R16, desc[UR4][R16.64] ;  /* 0x0000000410107981 */ /* 0x000f24000c1e1900 */
[C---:B-1----:R-:W-:Y:S02]  /*02a0*/  IMAD.WIDE.U32 R12, R0.reuse, 0x4, R14 ;  /* 0x00000004000c7825 */ /* 0x042fe400078e000e */
[----:B------:R-:W4:Y:S02]  /*02b0*/  LDG.E R14, desc[UR4][R14.64] ;  /* 0x000000040e0e7981 */ /* 0x000f24000c1e1900 */
[----:B------:R-:W-:-:S04]  /*02c0*/  IMAD.WIDE.U32 R20, R0, 0x4, R12 ;  /* 0x0000000400147825 */ /* 0x000fc800078e000c */
[C---:B------:R-:W-:Y:S01]  /*02d0*/  IMAD.WIDE.U32 R22, R0.reuse, 0x4, R20 ;  /* 0x0000000400167825 */ /* 0x040fe200078e0014 */
[----:B------:R0:W4:Y:S04]  /*02e0*/  LDG.E R15, desc[UR4][R12.64] ;  /* 0x000000040c0f7981 */ /* 0x000128000c1e1900 */
[----:B------:R-:W4:Y:S01]  /*02f0*/  LDG.E R20, desc[UR4][R20.64] ;  /* 0x0000000414147981 */ /* 0x000f22000c1e1900 */
[----:B------:R-:W-:-:S03]  /*0300*/  IMAD.WIDE.U32 R24, R0, 0x4, R22 ;  /* 0x0000000400187825 */ /* 0x000fc600078e0016 */
[----:B------:R-:W4:Y:S01]  /*0310*/  LDG.E R22, desc[UR4][R22.64] ;  /* 0x0000000416167981 */ /* 0x000f22000c1e1900 */
[----:B------:R-:W-:-:S03]  /*0320*/  IMAD.WIDE.U32 R28, R0, 0x4, R24 ;  /* 0x00000004001c7825 */ /* 0x000fc600078e0018 */
[----:B------:R-:W4:Y:S01]  /*0330*/  LDG.E R24, desc[UR4][R24.64] ;  /* 0x0000000418187981 */ /* 0x000f22000c1e1900 */
[----:B0-----:R-:W-:-:S03]  /*0340*/  IMAD.WIDE.U32 R12, R0, 0x4, R28 ;  /* 0x00000004000c7825 */ /* 0x001fc600078e001c */
[----:B------:R-:W4:Y:S04]  /*0350*/  LDG.E R28, desc[UR4][R28.64] ;  /* 0x000000041c1c7981 */ /* 0x000f28000c1e1900 */
[----:B------:R-:W4:Y:S01]  /*0360*/  LDG.E R17, desc[UR4][R12.64] ;  /* 0x000000040c117981 */ /* 0x000f22000c1e1900 */
[----:B------:R-:W-:-:S04]  /*0370*/  IADD3 R7, PT, PT, R7, 0x10, RZ ;  /* 0x0000001007077810 */ /* 0x000fc80007ffe0ff */
[----:B------:R-:W-:Y:S02]  /*0380*/  ISETP.NE.AND P1, PT, R7, RZ, PT ;  /* 0x000000ff0700720c */ /* 0x000fe40003f25270 */
[----:B------:R-:W-:Y:S01]  /*0390*/  LEA R5, R0, R5, 0x4 ;  /* 0x0000000500057211 */ /* 0x000fe200078e20ff */
[----:B--2---:R-:W-:-:S04]  /*03a0*/  FADD R3, R3, R6 ;  /* 0x0000000603037221 */ /* 0x004fc80000000000 */
[----:B---3--:R-:W-:-:S04]  /*03b0*/  FADD R8, R3, R8 ;  /* 0x0000000803087221 */ /* 0x008fc80000000000 */
[----:B-----5:R-:W-:-:S04]  /*03c0*/  FADD R9, R8, R9 ;  /* 0x0000000908097221 */ /* 0x020fc80000000000 */
[----:B----4-:R-:W-:-:S04]  /*03d0*/  FADD R10, R9, R10 ;  /* 0x0000000a090a7221 */ /* 0x010fc80000000000 */
[----:B------:R-:W-:-:S04]  /*03e0*/  FADD R27, R10, R27 ;  /* 0x0000001b0a1b7221 */ /* 0x000fc80000000000 */
        /* <DEDUP_REMOVED lines=10> */
[----:B------:R-:W-:Y:S01]  /*0490*/  FADD R6, R28, R17 ;  /* 0x000000111c067221 */ /* 0x000fe20000000000 */
[----:B------:R-:W-:Y:S06]  /*04a0*/  @P1 BRA `(.L_x_2) ;  /* 0xfffffffc002c1947 */ /* 0x000fec000383ffff */
.L_x_1:
[----:B------:R-:W-:Y:S05]  /*04b0*/  @!P0 BRA `(.L_x_0) ;  /* 0x0000000000ec8947 */ /* 0x000fea0003800000 */
[----:B------:R-:W-:Y:S02]  /*04c0*/  ISETP.GE.U32.AND P0, PT, R4, 0x8, PT ;  /* 0x000000080400780c */ /* 0x000fe40003f06070 */
[----:B------:R-:W-:-:S04]  /*04d0*/  LOP3.LUT R3, R0, 0x7, RZ, 0xc0, !PT ;  /* 0x0000000700037812 */ /* 0x000fc800078ec0ff */
[----:B------:R-:W-:-:S07]  /*04e0*/  ISETP.NE.AND P1, PT, R3, RZ, PT ;  /* 0x000000ff0300720c */ /* 0x000fce0003f25270 */
[----:B------:R-:W-:Y:S06]  /*04f0*/  @!P0 BRA `(.L_x_3) ;  /* 0x0000000000688947 */ /* 0x000fec0003800000 */
[----:B------:R-:W0:Y:S02]  /*0500*/  LDC.64 R8, c[0x0][0x380] ;  /* 0x0000e000ff087b82 */ /* 0x000e240000000a00 */
[----:B0-----:R-:W-:-:S04]  /*0510*/  IMAD.WIDE R8, R5, 0x4, R8 ;  /* 0x0000000405087825 */ /* 0x001fc800078e0208 */
[C---:B------:R-:W-:Y:S02]  /*0520*/  IMAD.WIDE.U32 R10, R0.reuse, 0x4, R8 ;  /* 0x00000004000a7825 */ /* 0x040fe400078e0008 */
[----:B------:R-:W2:Y:S02]  /*0530*/  LDG.E R9, desc[UR4][R8.64] ;  /* 0x0000000408097981 */ /* 0x000ea4000c1e1900 */
[C---:B------:R-:W-:Y:S02]  /*0540*/  IMAD.WIDE.U32 R12, R0.reuse, 0x4, R10 ;  /* 0x00000004000c7825 */ /* 0x040fe400078e000a */
[----:B------:R-:W3:Y:S02]  /*0550*/  LDG.E R10, desc[UR4][R10.64] ;  /* 0x000000040a0a7981 */ /* 0x000ee4000c1e1900 */
[C---:B------:R-:W-:Y:S02]  /*0560*/  IMAD.WIDE.U32 R14, R0.reuse, 0x4, R12 ;  /* 0x00000004000e7825 */ /* 0x040fe400078e000c */
[----:B------:R-:W4:Y:S02]  /*0570*/  LDG.E R12, desc[UR4][R12.64] ;  /* 0x000000040c0c7981 */ /* 0x000f24000c1e1900 */
[----:B------:R-:W-:-:S02]  /*0580*/  IMAD.WIDE.U32 R16, R0, 0x4, R14 ;  /* 0x0000000400107825 */ /* 0x000fc400078e000e */
[----:B------:R-:W5:Y:S02]  /*0590*/  LDG.E R14, desc[UR4][R14.64] ;  /* 0x000000040e0e7981 */ /* 0x000f64000c1e1900 */
[C---:B------:R-:W-:Y:S02]  /*05a0*/  IMAD.WIDE.U32 R18, R0.reuse, 0x4, R16 ;  /* 0x0000000400127825 */ /* 0x040fe400078e0010 */
[----:B------:R-:W5:Y:S02]  /*05b0*/  LDG.E R16, desc[UR4][R16.64] ;  /* 0x0000000410107981 */ /* 0x000f64000c1e1900 */
[C---:B------:R-:W-:Y:S02]  /*05c0*/  IMAD.WIDE.U32 R20, R0.reuse, 0x4, R18 ;  /* 0x0000000400147825 */ /* 0x040fe400078e0012 */
[----:B------:R-:W5:Y:S02]  /*05d0*/  LDG.E R18, desc[UR4][R18.64] ;  /* 0x0000000412127981 */ /* 0x000f64000c1e1900 */
[----:B------:R-:W-:-:S02]  /*05e0*/  IMAD.WIDE.U32 R22, R0, 0x4, R20 ;  /* 0x0000000400167825 */ /* 0x000fc400078e0014 */
[----:B------:R-:W5:Y:S04]  /*05f0*/  LDG.E R20, desc[UR4][R20.64] ;  /* 0x0000000414147981 */ /* 0x000f68000c1e1900 */
[----:B------:R-:W5:Y:S01]  /*0600*/  LDG.E R22, desc[UR4][R22.64] ;  /* 0x0000000416167981 */ /* 0x000f62000c1e1900 */
[----:B------:R-:W-:Y:S01]  /*0610*/  LEA R5, R0, R5, 0x3 ;  /* 0x0000000500057211 */ /* 0x000fe200078e18ff */
[----:B--2---:R-:W-:-:S04]  /*0620*/  FADD R9, R6, R9 ;  /* 0x0000000906097221 */ /* 0x004fc80000000000 */
[----:B---3--:R-:W-:-:S04]  /*0630*/  FADD R9, R9, R10 ;  /* 0x0000000a09097221 */ /* 0x008fc80000000000 */
[----:B----4-:R-:W-:-:S04]  /*0640*/  FADD R9, R9, R12 ;  /* 0x0000000c09097221 */ /* 0x010fc80000000000 */
[----:B-----5:R-:W-:-:S04]  /*0650*/  FADD R9, R9, R14 ;  /* 0x0000000e09097221 */ /* 0x020fc80000000000 */
[----:B------:R-:W-:-:S04]  /*0660*/  FADD R9, R9, R16 ;  /* 0x0000001009097221 */ /* 0x000fc80000000000 */
[----:B------:R-:W-:-:S04]  /*0670*/  FADD R9, R9, R18 ;  /* 0x0000001209097221 */ /* 0x000fc80000000000 */
[----:B------:R-:W-:-:S04]  /*0680*/  FADD R9, R9, R20 ;  /* 0x0000001409097221 */ /* 0x000fc80000000000 */
[----:B------:R-:W-:-:S07]  /*0690*/  FADD R6, R9, R22 ;  /* 0x0000001609067221 */ /* 0x000fce0000000000 */
.L_x_3:
        /* <DEDUP_REMOVED lines=12> */
[----:B------:R-:W4:Y:S04]  /*0760*/  LDG.E R13, desc[UR4][R12.64] ;  /* 0x000000040c0d7981 */ /* 0x000f28000c1e1900 */
[----:B------:R-:W5:Y:S01]  /*0770*/  LDG.E R15, desc[UR4][R14.64] ;  /* 0x000000040e0f7981 */ /* 0x000f62000c1e1900 */
[----:B------:R-:W-:Y:S01]  /*0780*/  LEA R5, R0, R5, 0x2 ;  /* 0x0000000500057211 */ /* 0x000fe200078e10ff */
[----:B--2---:R-:W-:-:S04]  /*0790*/  FADD R6, R6, R9 ;  /* 0x0000000906067221 */ /* 0x004fc80000000000 */
[----:B---3--:R-:W-:-:S04]  /*07a0*/  FADD R6, R6, R11 ;  /* 0x0000000b06067221 */ /* 0x008fc80000000000 */
[----:B----4-:R-:W-:-:S04]  /*07b0*/  FADD R6, R6, R13 ;  /* 0x0000000d06067221 */ /* 0x010fc80000000000 */
[----:B-----5:R-:W-:-:S07]  /*07c0*/  FADD R6, R6, R15 ;  /* 0x0000000f06067221 */ /* 0x020fce0000000000 */
.L_x_4:
[----:B------:R-:W-:Y:S05]  /*07d0*/  @!P1 BRA `(.L_x_0) ;  /* 0x0000000000249947 */ /* 0x000fea0003800000 */
[----:B------:R-:W0:Y:S01]  /*07e0*/  LDC.64 R8, c[0x0][0x380] ;  /* 0x0000e000ff087b82 */ /* 0x000e220000000a00 */
[----:B------:R-:W-:-:S07]  /*07f0*/  IADD3 R4, PT, PT, -R4, RZ, RZ ;  /* 0x000000ff04047210 */ /* 0x000fce0007ffe1ff */
.L_x_5:
[----:B0-----:R-:W-:-:S06]  /*0800*/  IMAD.WIDE R10, R5, 0x4, R8 ;  /* 0x00000004050a7825 */ /* 0x001fcc00078e0208 */
[----:B------:R-:W2:Y:S01]  /*0810*/  LDG.E R11, desc[UR4][R10.64] ;  /* 0x000000040a0b7981 */ /* 0x000ea2000c1e1900 */
[----:B------:R-:W-:Y:S02]  /*0820*/  IADD3 R4, PT, PT, R4, 0x1, RZ ;  /* 0x0000000104047810 */ /* 0x000fe40007ffe0ff */
[----:B------:R-:W-:Y:S02]  /*0830*/  IADD3 R5, PT, PT, R0, R5, RZ ;  /* 0x0000000500057210 */ /* 0x000fe40007ffe0ff */
[----:B------:R-:W-:Y:S01]  /*0840*/  ISETP.NE.AND P0, PT, R4, RZ, PT ;  /* 0x000000ff0400720c */ /* 0x000fe20003f05270 */
[----:B--2---:R-:W-:-:S12]  /*0850*/  FADD R6, R11, R6 ;  /* 0x000000060b067221 */ /* 0x004fd80000000000 */
[----:B------:R-:W-:Y:S05]  /*0860*/  @P0 BRA `(.L_x_5) ;  /* 0xfffffffc00e40947 */ /* 0x000fea000383ffff */
.L_x_0:
[----:B------:R-:W0:Y:S02]  /*0870*/  LDC.64 R4, c[0x0][0x388] ;  /* 0x0000e200ff047b82 */ /* 0x000e240000000a00 */
[----:B0-----:R-:W-:-:S05]  /*0880*/  IMAD.WIDE R2, R2, 0x4, R4 ;  /* 0x0000000402027825 */ /* 0x001fca00078e0204 */
[----:B------:R-:W-:Y:S01]  /*0890*/  STG.E desc[UR4][R2.64], R6 ;  /* 0x0000000602007986 */ /* 0x000fe2000c101904 */
[----:B------:R-:W-:Y:S05]  /*08a0*/  EXIT ;  /* 0x000000000000794d */ /* 0x000fea0003800000 */
.L_x_6:
[----:B------:R-:W-:-:S00]  /*08b0*/  BRA `(.L_x_6) ;  /* 0xfffffffc00fc7947 */ /* 0x000fc0000383ffff */
[----:B------:R-:W-:-:S00]  /*08c0*/  NOP ;  /* 0x0000000000007918 */ /* 0x000fc00000000000 */
        /* <DEDUP_REMOVED lines=11> */
.L_x_7:


//--------------------- .nv.shared.reserved.0     --------------------------
	.section	.nv.shared.reserved.0,"aw",@nobits
	.weak		__nv_reservedSMEM_offset_0_alias
	.size		__nv_reservedSMEM_offset_0_alias, 0, 64
	.other		__nv_reservedSMEM_offset_0_alias,@"STO_CUDA_RESERVED_SHARED STV_DEFAULT"
__nv_reservedSMEM_offset_0_alias:
	.zero		0
	.zero		64


//--------------------- .nv.constant0._Z3sumPKfPf --------------------------
	.section	.nv.constant0._Z3sumPKfPf,"a",@progbits
	.sectionflags	@""
	.align	4
.nv.constant0._Z3sumPKfPf:
	.zero		912


//--------------------- SYMBOLS --------------------------

	.type		.nv.reservedSmem.offset0,@object
	.size		.nv.reservedSmem.offset0,0x4
